//
// Generated by NVIDIA NVVM Compiler
//
// Compiler Build ID: CL-36424714
// Cuda compilation tools, release 13.0, V13.0.88
// Based on NVVM 20.0.0
//

.version 9.0
.target sm_100
.address_size 64

	// .globl	_Z19game_of_life_kernelILi32ELi16EEvPKhPhi
// _ZZ19game_of_life_kernelILi32ELi16EEvPKhPhiE4tile has been demoted

.visible .entry _Z19game_of_life_kernelILi32ELi16EEvPKhPhi(
	.param .u64 .ptr .align 1 _Z19game_of_life_kernelILi32ELi16EEvPKhPhi_param_0,
	.param .u64 .ptr .align 1 _Z19game_of_life_kernelILi32ELi16EEvPKhPhi_param_1,
	.param .u32 _Z19game_of_life_kernelILi32ELi16EEvPKhPhi_param_2
)
{
	.reg .pred 	%p<60>;
	.reg .b16 	%rs<66>;
	.reg .b32 	%r<93>;
	.reg .b64 	%rd<44>;
	// demoted variable
	.shared .align 1 .b8 _ZZ19game_of_life_kernelILi32ELi16EEvPKhPhiE4tile[612];
	ld.param.u64 	%rd8, [_Z19game_of_life_kernelILi32ELi16EEvPKhPhi_param_0];
	ld.param.u64 	%rd7, [_Z19game_of_life_kernelILi32ELi16EEvPKhPhi_param_1];
	ld.param.u32 	%r14, [_Z19game_of_life_kernelILi32ELi16EEvPKhPhi_param_2];
	cvta.to.global.u64 	%rd1, %rd8;
	mov.u32 	%r1, %tid.x;
	mov.u32 	%r2, %tid.y;
	mov.u32 	%r15, %ctaid.x;
	shl.b32 	%r17, %r15, 5;
	add.s32 	%r3, %r17, %r1;
	mov.u32 	%r4, %ctaid.y;
	shl.b32 	%r18, %r4, 4;
	add.s32 	%r5, %r18, %r2;
	setp.eq.s32 	%p1, %r15, 0;
	mov.u32 	%r19, %nctaid.x;
	add.s32 	%r21, %r19, -1;
	setp.ge.u32 	%p2, %r15, %r21;
	setp.eq.s32 	%p3, %r4, 0;
	or.pred  	%p4, %p1, %p3;
	or.pred  	%p5, %p4, %p2;
	@%p5 bra 	$L__BB0_18;
	mov.u32 	%r22, %nctaid.y;
	add.s32 	%r23, %r22, -1;
	setp.ge.u32 	%p6, %r4, %r23;
	@%p6 bra 	$L__BB0_18;
	mul.lo.s32 	%r6, %r14, %r5;
	add.s32 	%r59, %r6, %r3;
	cvt.s64.s32 	%rd28, %r59;
	add.s64 	%rd2, %rd1, %rd28;
	ld.global.nc.u8 	%rs37, [%rd2];
	cvt.u16.u8 	%rs38, %rs37;
	mov.u32 	%r60, _ZZ19game_of_life_kernelILi32ELi16EEvPKhPhiE4tile;
	mad.lo.s32 	%r7, %r2, 34, %r60;
	add.s32 	%r8, %r7, 34;
	add.s32 	%r61, %r8, %r1;
	st.shared.u8 	[%r61+1], %rs38;
	setp.eq.s32 	%p40, %r1, 31;
	@%p40 bra 	$L__BB0_5;
	setp.ne.s32 	%p41, %r1, 0;
	@%p41 bra 	$L__BB0_6;
	ld.global.nc.u8 	%rs41, [%rd2+-1];
	cvt.u16.u8 	%rs42, %rs41;
	st.shared.u8 	[%r8], %rs42;
	bra.uni 	$L__BB0_6;
$L__BB0_5:
	ld.global.nc.u8 	%rs39, [%rd2+1];
	cvt.u16.u8 	%rs40, %rs39;
	st.shared.u8 	[%r7+67], %rs40;
$L__BB0_6:
	setp.eq.s32 	%p42, %r2, 15;
	@%p42 bra 	$L__BB0_9;
	setp.ne.s32 	%p43, %r2, 0;
	@%p43 bra 	$L__BB0_10;
	sub.s32 	%r64, %r6, %r14;
	add.s32 	%r65, %r64, %r3;
	cvt.s64.s32 	%rd31, %r65;
	add.s64 	%rd32, %rd1, %rd31;
	ld.global.nc.u8 	%rs45, [%rd32];
	cvt.u16.u8 	%rs46, %rs45;
	add.s32 	%r67, %r60, %r1;
	st.shared.u8 	[%r67+1], %rs46;
	bra.uni 	$L__BB0_10;
$L__BB0_9:
	cvt.s64.s32 	%rd29, %r14;
	add.s64 	%rd30, %rd2, %rd29;
	ld.global.nc.u8 	%rs43, [%rd30];
	cvt.u16.u8 	%rs44, %rs43;
	add.s32 	%r63, %r60, %r1;
	st.shared.u8 	[%r63+579], %rs44;
$L__BB0_10:
	or.b32  	%r68, %r1, %r2;
	setp.ne.s32 	%p44, %r68, 0;
	sub.s32 	%r69, %r6, %r14;
	cvt.s64.s32 	%rd33, %r69;
	cvt.s64.s32 	%rd3, %r3;
	add.s64 	%rd34, %rd3, %rd33;
	add.s64 	%rd4, %rd1, %rd34;
	@%p44 bra 	$L__BB0_12;
	ld.global.nc.u8 	%rs47, [%rd4+-1];
	cvt.u16.u8 	%rs48, %rs47;
	st.shared.u8 	[_ZZ19game_of_life_kernelILi32ELi16EEvPKhPhiE4tile], %rs48;
$L__BB0_12:
	setp.ne.s32 	%p45, %r1, 31;
	setp.ne.s32 	%p46, %r2, 0;
	or.pred  	%p47, %p45, %p46;
	@%p47 bra 	$L__BB0_14;
	ld.global.nc.u8 	%rs49, [%rd4+1];
	cvt.u16.u8 	%rs50, %rs49;
	st.shared.u8 	[_ZZ19game_of_life_kernelILi32ELi16EEvPKhPhiE4tile+33], %rs50;
$L__BB0_14:
	setp.ne.s32 	%p48, %r1, 0;
	setp.ne.s32 	%p49, %r2, 15;
	or.pred  	%p50, %p48, %p49;
	@%p50 bra 	$L__BB0_16;
	add.s32 	%r71, %r6, %r14;
	cvt.s64.s32 	%rd38, %r71;
	add.s64 	%rd39, %rd3, %rd38;
	add.s64 	%rd40, %rd1, %rd39;
	ld.global.nc.u8 	%rs53, [%rd40+-1];
	cvt.u16.u8 	%rs54, %rs53;
	st.shared.u8 	[_ZZ19game_of_life_kernelILi32ELi16EEvPKhPhiE4tile+578], %rs54;
	bra.uni 	$L__BB0_52;
$L__BB0_16:
	setp.ne.s32 	%p51, %r2, 15;
	setp.ne.s32 	%p52, %r1, 31;
	or.pred  	%p53, %p52, %p51;
	@%p53 bra 	$L__BB0_52;
	add.s32 	%r70, %r6, %r14;
	cvt.s64.s32 	%rd35, %r70;
	add.s64 	%rd36, %rd3, %rd35;
	add.s64 	%rd37, %rd1, %rd36;
	ld.global.nc.u8 	%rs51, [%rd37+1];
	cvt.u16.u8 	%rs52, %rs51;
	st.shared.u8 	[_ZZ19game_of_life_kernelILi32ELi16EEvPKhPhiE4tile+611], %rs52;
	bra.uni 	$L__BB0_52;
$L__BB0_18:
	max.s32 	%r25, %r3, %r5;
	setp.ge.s32 	%p7, %r25, %r14;
	mov.b16 	%rs57, 0;
	@%p7 bra 	$L__BB0_20;
	mad.lo.s32 	%r26, %r14, %r5, %r3;
	cvt.s64.s32 	%rd9, %r26;
	add.s64 	%rd10, %rd1, %rd9;
	ld.global.nc.u8 	%rs20, [%rd10];
	cvt.u16.u8 	%rs57, %rs20;
$L__BB0_20:
	mov.u32 	%r27, _ZZ19game_of_life_kernelILi32ELi16EEvPKhPhiE4tile;
	mad.lo.s32 	%r9, %r2, 34, %r27;
	add.s32 	%r10, %r9, 34;
	add.s32 	%r28, %r10, %r1;
	st.shared.u8 	[%r28+1], %rs57;
	setp.eq.s32 	%p8, %r1, 31;
	@%p8 bra 	$L__BB0_25;
	setp.ne.s32 	%p9, %r1, 0;
	@%p9 bra 	$L__BB0_28;
	setp.ge.s32 	%p11, %r5, %r14;
	setp.lt.s32 	%p12, %r3, 1;
	mov.b16 	%rs58, 0;
	or.pred  	%p13, %p12, %p11;
	@%p13 bra 	$L__BB0_24;
	mad.lo.s32 	%r34, %r14, %r5, %r3;
	add.s32 	%r35, %r34, -1;
	cvt.u64.u32 	%rd15, %r35;
	add.s64 	%rd16, %rd1, %rd15;
	ld.global.nc.u8 	%rs24, [%rd16];
	cvt.u16.u8 	%rs58, %rs24;
$L__BB0_24:
	st.shared.u8 	[%r10], %rs58;
	bra.uni 	$L__BB0_28;
$L__BB0_25:
	add.s32 	%r30, %r3, 1;
	max.s32 	%r31, %r30, %r5;
	setp.ge.s32 	%p10, %r31, %r14;
	mov.b16 	%rs59, 0;
	@%p10 bra 	$L__BB0_27;
	mul.lo.s32 	%r32, %r14, %r5;
	cvt.s64.s32 	%rd11, %r32;
	cvt.s64.s32 	%rd12, %r3;
	add.s64 	%rd13, %rd11, %rd12;
	add.s64 	%rd14, %rd1, %rd13;
	ld.global.nc.u8 	%rs22, [%rd14+1];
	cvt.u16.u8 	%rs59, %rs22;
$L__BB0_27:
	st.shared.u8 	[%r9+67], %rs59;
$L__BB0_28:
	setp.eq.s32 	%p14, %r2, 15;
	@%p14 bra 	$L__BB0_33;
	setp.ne.s32 	%p15, %r2, 0;
	@%p15 bra 	$L__BB0_36;
	setp.ge.s32 	%p17, %r3, %r14;
	setp.eq.s32 	%p18, %r5, 0;
	mov.b16 	%rs60, 0;
	or.pred  	%p19, %p17, %p18;
	@%p19 bra 	$L__BB0_32;
	add.s32 	%r42, %r5, -1;
	mad.lo.s32 	%r43, %r14, %r42, %r3;
	cvt.s64.s32 	%rd19, %r43;
	add.s64 	%rd20, %rd1, %rd19;
	ld.global.nc.u8 	%rs28, [%rd20];
	cvt.u16.u8 	%rs60, %rs28;
$L__BB0_32:
	add.s32 	%r45, %r27, %r1;
	st.shared.u8 	[%r45+1], %rs60;
	bra.uni 	$L__BB0_36;
$L__BB0_33:
	add.s32 	%r11, %r5, 1;
	max.s32 	%r37, %r3, %r11;
	setp.ge.s32 	%p16, %r37, %r14;
	mov.b16 	%rs61, 0;
	@%p16 bra 	$L__BB0_35;
	mad.lo.s32 	%r38, %r14, %r11, %r3;
	cvt.s64.s32 	%rd17, %r38;
	add.s64 	%rd18, %rd1, %rd17;
	ld.global.nc.u8 	%rs26, [%rd18];
	cvt.u16.u8 	%rs61, %rs26;
$L__BB0_35:
	add.s32 	%r40, %r27, %r1;
	st.shared.u8 	[%r40+579], %rs61;
$L__BB0_36:
	or.b32  	%r46, %r1, %r2;
	setp.ne.s32 	%p20, %r46, 0;
	add.s32 	%r47, %r5, -1;
	mul.lo.s32 	%r48, %r14, %r47;
	cvt.s64.s32 	%rd21, %r48;
	cvt.s64.s32 	%rd5, %r3;
	add.s64 	%rd22, %rd5, %rd21;
	add.s64 	%rd6, %rd1, %rd22;
	@%p20 bra 	$L__BB0_40;
	setp.lt.s32 	%p21, %r3, 1;
	setp.eq.s32 	%p22, %r5, 0;
	mov.b16 	%rs62, 0;
	or.pred  	%p23, %p21, %p22;
	@%p23 bra 	$L__BB0_39;
	ld.global.nc.u8 	%rs30, [%rd6+-1];
	cvt.u16.u8 	%rs62, %rs30;
$L__BB0_39:
	st.shared.u8 	[_ZZ19game_of_life_kernelILi32ELi16EEvPKhPhiE4tile], %rs62;
$L__BB0_40:
	setp.ne.s32 	%p24, %r1, 31;
	setp.ne.s32 	%p25, %r2, 0;
	or.pred  	%p26, %p24, %p25;
	@%p26 bra 	$L__BB0_44;
	add.s32 	%r50, %r3, 1;
	setp.ge.s32 	%p27, %r50, %r14;
	setp.eq.s32 	%p28, %r5, 0;
	mov.b16 	%rs63, 0;
	or.pred  	%p29, %p27, %p28;
	@%p29 bra 	$L__BB0_43;
	ld.global.nc.u8 	%rs32, [%rd6+1];
	cvt.u16.u8 	%rs63, %rs32;
$L__BB0_43:
	st.shared.u8 	[_ZZ19game_of_life_kernelILi32ELi16EEvPKhPhiE4tile+33], %rs63;
$L__BB0_44:
	setp.ne.s32 	%p30, %r1, 0;
	setp.ne.s32 	%p31, %r2, 15;
	or.pred  	%p32, %p30, %p31;
	@%p32 bra 	$L__BB0_48;
	add.s32 	%r12, %r5, 1;
	setp.lt.s32 	%p37, %r3, 1;
	setp.ge.s32 	%p38, %r12, %r14;
	mov.b16 	%rs64, 0;
	or.pred  	%p39, %p37, %p38;
	@%p39 bra 	$L__BB0_47;
	mad.lo.s32 	%r57, %r14, %r12, %r3;
	add.s32 	%r58, %r57, -1;
	cvt.u64.u32 	%rd26, %r58;
	add.s64 	%rd27, %rd1, %rd26;
	ld.global.nc.u8 	%rs36, [%rd27];
	cvt.u16.u8 	%rs64, %rs36;
$L__BB0_47:
	st.shared.u8 	[_ZZ19game_of_life_kernelILi32ELi16EEvPKhPhiE4tile+578], %rs64;
	bra.uni 	$L__BB0_52;
$L__BB0_48:
	setp.ne.s32 	%p33, %r2, 15;
	setp.ne.s32 	%p34, %r1, 31;
	or.pred  	%p35, %p34, %p33;
	@%p35 bra 	$L__BB0_52;
	add.s32 	%r52, %r3, 1;
	add.s32 	%r13, %r5, 1;
	max.s32 	%r54, %r52, %r13;
	setp.ge.s32 	%p36, %r54, %r14;
	mov.b16 	%rs65, 0;
	@%p36 bra 	$L__BB0_51;
	mul.lo.s32 	%r55, %r14, %r13;
	cvt.s64.s32 	%rd23, %r55;
	add.s64 	%rd24, %rd23, %rd5;
	add.s64 	%rd25, %rd1, %rd24;
	ld.global.nc.u8 	%rs34, [%rd25+1];
	cvt.u16.u8 	%rs65, %rs34;
$L__BB0_51:
	st.shared.u8 	[_ZZ19game_of_life_kernelILi32ELi16EEvPKhPhiE4tile+611], %rs65;
$L__BB0_52:
	bar.sync 	0;
	max.s32 	%r73, %r3, %r5;
	setp.ge.s32 	%p54, %r73, %r14;
	@%p54 bra 	$L__BB0_54;
	mad.lo.s32 	%r74, %r2, 34, %r1;
	mov.u32 	%r75, _ZZ19game_of_life_kernelILi32ELi16EEvPKhPhiE4tile;
	add.s32 	%r76, %r75, %r74;
	ld.shared.u8 	%r77, [%r76];
	ld.shared.u8 	%r78, [%r76+1];
	add.s32 	%r79, %r78, %r77;
	ld.shared.u8 	%r80, [%r76+2];
	add.s32 	%r81, %r79, %r80;
	ld.shared.u8 	%r82, [%r76+34];
	add.s32 	%r83, %r81, %r82;
	ld.shared.u8 	%r84, [%r76+36];
	add.s32 	%r85, %r83, %r84;
	ld.shared.u8 	%r86, [%r76+68];
	add.s32 	%r87, %r85, %r86;
	ld.shared.u8 	%r88, [%r76+69];
	add.s32 	%r89, %r87, %r88;
	ld.shared.u8 	%r90, [%r76+70];
	add.s32 	%r91, %r89, %r90;
	ld.shared.u8 	%rs55, [%r76+35];
	setp.eq.s32 	%p55, %r91, 3;
	setp.eq.s32 	%p56, %r91, 2;
	setp.ne.s16 	%p57, %rs55, 0;
	and.pred  	%p58, %p57, %p56;
	or.pred  	%p59, %p55, %p58;
	selp.u16 	%rs56, 1, 0, %p59;
	mad.lo.s32 	%r92, %r14, %r5, %r3;
	cvt.s64.s32 	%rd41, %r92;
	cvta.to.global.u64 	%rd42, %rd7;
	add.s64 	%rd43, %rd42, %rd41;
	st.global.u8 	[%rd43], %rs56;
$L__BB0_54:
	ret;

}


// ===== COMPILED SASS (sm_100) =====

	.target	sm_100

	.elftype	@"ET_EXEC"


//--------------------- .note.nv.tkinfo           --------------------------
	.section	.note.nv.tkinfo,"",@"SHT_NOTE"
	.sectionflags	@"SHF_NOTE_NV_TKINFO"
	.tkinfo
        /*0018*/ 	.word	0x00000002
        /*0030*/ 	.string	""
        /*0030*/ 	.string	"ptxas"
        /*0030*/ 	.string	"Cuda compilation tools, release 13.0, V13.0.88"
        /*0030*/ 	.string	"Build cuda_13.0.r13.0/compiler.36424714_0"
        /*0030*/ 	.string	"-arch sm_100 -m 64 "



//--------------------- .note.nv.cuinfo           --------------------------
	.section	.note.nv.cuinfo,"",@"SHT_NOTE"
	.sectionflags	@"SHF_NOTE_NV_CUINFO"
        /*0018*/ 	.short	0x0002
        /*001a*/ 	.short	0x0064
        /*001c*/ 	.short	0x0082
	.zero		2


//--------------------- .nv.info                  --------------------------
	.section	.nv.info,"",@"SHT_CUDA_INFO"
	.align	4


	//----- nvinfo : EIATTR_REGCOUNT
	.align		4
        /*0000*/ 	.byte	0x04, 0x2f
        /*0002*/ 	.short	(.L_1 - .L_0)
	.align		4
.L_0:
        /*0004*/ 	.word	index@(_Z19game_of_life_kernelILi32ELi16EEvPKhPhi)
        /*0008*/ 	.word	0x00000010


	//----- nvinfo : EIATTR_FRAME_SIZE
	.align		4
.L_1:
        /*000c*/ 	.byte	0x04, 0x11
        /*000e*/ 	.short	(.L_3 - .L_2)
	.align		4
.L_2:
        /*0010*/ 	.word	index@(_Z19game_of_life_kernelILi32ELi16EEvPKhPhi)
        /*0014*/ 	.word	0x00000000


	//----- nvinfo : EIATTR_MIN_STACK_SIZE
	.align		4
.L_3:
        /*0018*/ 	.byte	0x04, 0x12
        /*001a*/ 	.short	(.L_5 - .L_4)
	.align		4
.L_4:
        /*001c*/ 	.word	index@(_Z19game_of_life_kernelILi32ELi16EEvPKhPhi)
        /*0020*/ 	.word	0x00000000
.L_5:


//--------------------- .nv.compat                --------------------------
	.section	.nv.compat,"",@"SHT_CUDA_COMPAT_INFO"
	.align	4
        /*0000*/ 	.byte	0x02, 0x09, 0x00, 0x00, 0x02, 0x02, 0x01, 0x00, 0x02, 0x05, 0x05, 0x00, 0x03, 0x07, 0x01, 0x01
        /*0010*/ 	.byte	0x02, 0x03, 0x00, 0x00, 0x02, 0x06, 0x01, 0x00, 0x04, 0x0b, 0x08, 0x00, 0x09, 0x00, 0x00, 0x00
        /*0020*/ 	.byte	0x00, 0x00, 0x00, 0x00


//--------------------- .nv.info._Z19game_of_life_kernelILi32ELi16EEvPKhPhi --------------------------
	.section	.nv.info._Z19game_of_life_kernelILi32ELi16EEvPKhPhi,"",@"SHT_CUDA_INFO"
	.sectionflags	@""
	.align	4


	//----- nvinfo : EIATTR_CUDA_API_VERSION
	.align		4
        /*0000*/ 	.byte	0x04, 0x37
        /*0002*/ 	.short	(.L_7 - .L_6)
.L_6:
        /*0004*/ 	.word	0x00000082


	//----- nvinfo : EIATTR_KPARAM_INFO
	.align		4
.L_7:
        /*0008*/ 	.byte	0x04, 0x17
        /*000a*/ 	.short	(.L_9 - .L_8)
.L_8:
        /*000c*/ 	.word	0x00000000
        /*0010*/ 	.short	0x0002
        /*0012*/ 	.short	0x0010
        /*0014*/ 	.byte	0x00, 0xf0, 0x11, 0x00


	//----- nvinfo : EIATTR_KPARAM_INFO
	.align		4
.L_9:
        /*0018*/ 	.byte	0x04, 0x17
        /*001a*/ 	.short	(.L_11 - .L_10)
.L_10:
        /*001c*/ 	.word	0x00000000
        /*0020*/ 	.short	0x0001
        /*0022*/ 	.short	0x0008
        /*0024*/ 	.byte	0x00, 0xf5, 0x21, 0x00


	//----- nvinfo : EIATTR_KPARAM_INFO
	.align		4
.L_11:
        /*0028*/ 	.byte	0x04, 0x17
        /*002a*/ 	.short	(.L_13 - .L_12)
.L_12:
        /*002c*/ 	.word	0x00000000
        /*0030*/ 	.short	0x0000
        /*0032*/ 	.short	0x0000
        /*0034*/ 	.byte	0x00, 0xf5, 0x21, 0x00


	//----- nvinfo : EIATTR_SPARSE_MMA_MASK
	.align		4
.L_13:
        /*0038*/ 	.byte	0x03, 0x50
        /*003a*/ 	.short	0x0000


	//----- nvinfo : EIATTR_MAXREG_COUNT
	.align		4
        /*003c*/ 	.byte	0x03, 0x1b
        /*003e*/ 	.short	0x00ff


	//----- nvinfo : EIATTR_NUM_BARRIERS
	.align		4
        /*0040*/ 	.byte	0x02, 0x4c
        /*0042*/ 	.byte	0x01
	.zero		1


	//----- nvinfo : EIATTR_MERCURY_ISA_VERSION
	.align		4
        /*0044*/ 	.byte	0x03, 0x5f
        /*0046*/ 	.short	0x0101


	//----- nvinfo : EIATTR_VRC_CTA_INIT_COUNT
	.align		4
        /*0048*/ 	.byte	0x02, 0x4a
	.zero		1
	.zero		1


	//----- nvinfo : EIATTR_EXIT_INSTR_OFFSETS
	.align		4
        /*004c*/ 	.byte	0x04, 0x1c
        /*004e*/ 	.short	(.L_15 - .L_14)


	//   ....[0]....
.L_14:
        /*0050*/ 	.word	0x00000f20


	//   ....[1]....
        /*0054*/ 	.word	0x000010a0


	//----- nvinfo : EIATTR_CRS_STACK_SIZE
	.align		4
.L_15:
        /*0058*/ 	.byte	0x04, 0x1e
        /*005a*/ 	.short	(.L_17 - .L_16)
.L_16:
        /*005c*/ 	.word	0x00000000


	//----- nvinfo : EIATTR_CBANK_PARAM_SIZE
	.align		4
.L_17:
        /*0060*/ 	.byte	0x03, 0x19
        /*0062*/ 	.short	0x0014


	//----- nvinfo : EIATTR_PARAM_CBANK
	.align		4
        /*0064*/ 	.byte	0x04, 0x0a
        /*0066*/ 	.short	(.L_19 - .L_18)
	.align		4
.L_18:
        /*0068*/ 	.word	index@(.nv.constant0._Z19game_of_life_kernelILi32ELi16EEvPKhPhi)
        /*006c*/ 	.short	0x0380
        /*006e*/ 	.short	0x0014


	//----- nvinfo : EIATTR_SW_WAR
	.align		4
.L_19:
        /*0070*/ 	.byte	0x04, 0x36
        /*0072*/ 	.short	(.L_21 - .L_20)
.L_20:
        /*0074*/ 	.word	0x00000008
.L_21:


//--------------------- .nv.callgraph             --------------------------
	.section	.nv.callgraph,"",@"SHT_CUDA_CALLGRAPH"
	.align	4
	.sectionentsize	8
	.align		4
        /*0000*/ 	.word	0x00000000
	.align		4
        /*0004*/ 	.word	0xffffffff
	.align		4
        /*0008*/ 	.word	0x00000000
	.align		4
        /*000c*/ 	.word	0xfffffffe
	.align		4
        /*0010*/ 	.word	0x00000000
	.align		4
        /*0014*/ 	.word	0xfffffffd
	.align		4
        /*0018*/ 	.word	0x00000000
	.align		4
        /*001c*/ 	.word	0xfffffffc


//--------------------- .text._Z19game_of_life_kernelILi32ELi16EEvPKhPhi --------------------------
	.section	.text._Z19game_of_life_kernelILi32ELi16EEvPKhPhi,"ax",@progbits
	.align	128
        .global         _Z19game_of_life_kernelILi32ELi16EEvPKhPhi
        .type           _Z19game_of_life_kernelILi32ELi16EEvPKhPhi,@function
        .size           _Z19game_of_life_kernelILi32ELi16EEvPKhPhi,(.L_x_37 - _Z19game_of_life_kernelILi32ELi16EEvPKhPhi)
        .other          _Z19game_of_life_kernelILi32ELi16EEvPKhPhi,@"STO_CUDA_ENTRY STV_DEFAULT"
_Z19game_of_life_kernelILi32ELi16EEvPKhPhi:
.text._Z19game_of_life_kernelILi32ELi16EEvPKhPhi:
[----:B------:R-:W-:Y:S01]  /*0000*/  LDC R1, c[0x0][0x37c] ;  /* 0x0000df00ff017b82 */ /* 0x000fe20000000800 */
[----:B------:R-:W0:Y:S01]  /*0010*/  S2R R4, SR_CTAID.Y ;  /* 0x0000000000047919 */ /* 0x000e220000002600 */
[----:B------:R-:W1:Y:S01]  /*0020*/  LDCU UR4, c[0x0][0x370] ;  /* 0x00006e00ff0477ac */ /* 0x000e620008000800 */
[----:B------:R-:W-:Y:S01]  /*0030*/  BSSY.RECONVERGENT B0, `(.L_x_0) ;  /* 0x00000eb000007945 */ /* 0x000fe20003800200 */
[----:B------:R-:W2:Y:S01]  /*0040*/  S2R R5, SR_CTAID.X ;  /* 0x0000000000057919 */ /* 0x000ea20000002500 */
[----:B------:R-:W3:Y:S01]  /*0050*/  LDCU UR5, c[0x0][0x374] ;  /* 0x00006e80ff0577ac */ /* 0x000ee20008000800 */
[----:B------:R-:W4:Y:S01]  /*0060*/  S2R R0, SR_TID.X ;  /* 0x0000000000007919 */ /* 0x000f220000002100 */
[----:B------:R-:W0:Y:S01]  /*0070*/  LDCU.64 UR6, c[0x0][0x358] ;  /* 0x00006b00ff0677ac */ /* 0x000e220008000a00 */
[----:B------:R-:W5:Y:S01]  /*0080*/  S2R R3, SR_TID.Y ;  /* 0x0000000000037919 */ /* 0x000f620000002200 */
[----:B-1----:R-:W-:Y:S02]  /*0090*/  UIADD3 UR4, UPT, UPT, UR4, -0x1, URZ ;  /* 0xffffffff04047890 */ /* 0x002fe4000fffe0ff */
[----:B---3--:R-:W-:Y:S01]  /*00a0*/  UIADD3 UR5, UPT, UPT, UR5, -0x1, URZ ;  /* 0xffffffff05057890 */ /* 0x008fe2000fffe0ff */
[----:B0-----:R-:W-:-:S04]  /*00b0*/  ISETP.NE.AND P0, PT, R4, RZ, PT ;  /* 0x000000ff0400720c */ /* 0x001fc80003f05270 */
[----:B--2---:R-:W-:-:S04]  /*00c0*/  ISETP.EQ.OR P0, PT, R5, RZ, !P0 ;  /* 0x000000ff0500720c */ /* 0x004fc80004702670 */
[C---:B------:R-:W-:Y:S01]  /*00d0*/  ISETP.GE.U32.OR P0, PT, R5.reuse, UR4, P0 ;  /* 0x0000000405007c0c */ /* 0x040fe20008706470 */
[----:B----4-:R-:W-:-:S03]  /*00e0*/  IMAD R2, R5, 0x20, R0 ;  /* 0x0000002005027824 */ /* 0x010fc600078e0200 */
[C---:B------:R-:W-:Y:S01]  /*00f0*/  ISETP.GE.U32.OR P0, PT, R4.reuse, UR5, P0 ;  /* 0x0000000504007c0c */ /* 0x040fe20008706470 */
[----:B-----5:R-:W-:-:S12]  /*0100*/  IMAD R5, R4, 0x10, R3 ;  /* 0x0000001004057824 */ /* 0x020fd800078e0203 */
[----:B------:R-:W-:Y:S05]  /*0110*/  @P0 BRA `(.L_x_1) ;  /* 0x0000000400200947 */ /* 0x000fea0003800000 */
[----:B------:R-:W0:Y:S01]  /*0120*/  LDCU UR4, c[0x0][0x390] ;  /* 0x00007200ff0477ac */ /* 0x000e220008000800 */
[----:B------:R-:W1:Y:S01]  /*0130*/  LDCU.64 UR8, c[0x0][0x380] ;  /* 0x00007000ff0877ac */ /* 0x000e620008000a00 */
[----:B0-----:R-:W-:-:S04]  /*0140*/  IMAD.U32 R4, RZ, RZ, UR4 ;  /* 0x00000004ff047e24 */ /* 0x001fc8000f8e00ff */
[----:B------:R-:W-:-:S05]  /*0150*/  IMAD R7, R5, R4, R2 ;  /* 0x0000000405077224 */ /* 0x000fca00078e0202 */
[----:B-1----:R-:W-:-:S04]  /*0160*/  IADD3 R6, P0, PT, R7, UR8, RZ ;  /* 0x0000000807067c10 */ /* 0x002fc8000ff1e0ff */
[----:B------:R-:W-:-:S05]  /*0170*/  LEA.HI.X.SX32 R7, R7, UR9, 0x1, P0 ;  /* 0x0000000907077c11 */ /* 0x000fca00080f0eff */
[----:B------:R-:W2:Y:S01]  /*0180*/  LDG.E.U8.CONSTANT R8, desc[UR6][R6.64] ;  /* 0x0000000606087981 */ /* 0x000ea2000c1e9100 */
[----:B------:R-:W0:Y:S01]  /*0190*/  S2UR UR5, SR_CgaCtaId ;  /* 0x00000000000579c3 */ /* 0x000e220000008800 */
[----:B------:R-:W-:Y:S01]  /*01a0*/  UMOV UR4, 0x400 ;  /* 0x0000040000047882 */ /* 0x000fe20000000000 */
[----:B------:R-:W-:Y:S01]  /*01b0*/  ISETP.NE.AND P0, PT, R0, 0x1f, PT ;  /* 0x0000001f0000780c */ /* 0x000fe20003f05270 */
[----:B------:R-:W-:Y:S01]  /*01c0*/  BSSY.RECONVERGENT B1, `(.L_x_2) ;  /* 0x000000e000017945 */ /* 0x000fe20003800200 */
[----:B0-----:R-:W-:-:S06]  /*01d0*/  ULEA UR4, UR5, UR4, 0x18 ;  /* 0x0000000405047291 */ /* 0x001fcc000f8ec0ff */
[----:B------:R-:W-:-:S04]  /*01e0*/  IMAD.U32 R10, RZ, RZ, UR4 ;  /* 0x00000004ff0a7e24 */ /* 0x000fc8000f8e00ff */
[----:B------:R-:W-:-:S04]  /*01f0*/  IMAD R9, R3, 0x22, R10 ;  /* 0x0000002203097824 */ /* 0x000fc800078e020a */
[----:B------:R-:W-:-:S05]  /*0200*/  IMAD.IADD R11, R9, 0x1, R0 ;  /* 0x00000001090b7824 */ /* 0x000fca00078e0200 */
[----:B--2---:R0:W-:Y:S01]  /*0210*/  STS.U8 [R11+0x23], R8 ;  /* 0x000023080b007388 */ /* 0x0041e20000000000 */
[----:B------:R-:W-:Y:S05]  /*0220*/  @!P0 BRA `(.L_x_3) ;  /* 0x0000000000148947 */ /* 0x000fea0003800000 */
[----:B------:R-:W-:-:S13]  /*0230*/  ISETP.NE.AND P0, PT, R0, RZ, PT ;  /* 0x000000ff0000720c */ /* 0x000fda0003f05270 */
[----:B------:R-:W-:Y:S05]  /*0240*/  @P0 BRA `(.L_x_4) ;  /* 0x0000000000140947 */ /* 0x000fea0003800000 */
[----:B0-----:R-:W2:Y:S04]  /*0250*/  LDG.E.U8.CONSTANT R8, desc[UR6][R6.64+-0x1] ;  /* 0xffffff0606087981 */ /* 0x001ea8000c1e9100 */
[----:B--2---:R1:W-:Y:S01]  /*0260*/  STS.U8 [R9+0x22], R8 ;  /* 0x0000220809007388 */ /* 0x0043e20000000000 */
[----:B------:R-:W-:Y:S05]  /*0270*/  BRA `(.L_x_4) ;  /* 0x0000000000087947 */ /* 0x000fea0003800000 */
.L_x_3:
[----:B0-----:R-:W2:Y:S04]  /*0280*/  LDG.E.U8.CONSTANT R8, desc[UR6][R6.64+0x1] ;  /* 0x0000010606087981 */ /* 0x001ea8000c1e9100 */
[----:B--2---:R2:W-:Y:S02]  /*0290*/  STS.U8 [R9+0x43], R8 ;  /* 0x0000430809007388 */ /* 0x0045e40000000000 */
.L_x_4:
[----:B------:R-:W-:Y:S05]  /*02a0*/  BSYNC.RECONVERGENT B1 ;  /* 0x0000000000017941 */ /* 0x000fea0003800200 */
.L_x_2:
[----:B------:R-:W-:Y:S01]  /*02b0*/  ISETP.NE.AND P0, PT, R3, 0xf, PT ;  /* 0x0000000f0300780c */ /* 0x000fe20003f05270 */
[----:B------:R-:W-:-:S12]  /*02c0*/  BSSY.RECONVERGENT B1, `(.L_x_5) ;  /* 0x000000f000017945 */ /* 0x000fd80003800200 */
[----:B------:R-:W-:Y:S05]  /*02d0*/  @!P0 BRA `(.L_x_6) ;  /* 0x0000000000248947 */ /* 0x000fea0003800000 */
[----:B------:R-:W-:-:S13]  /*02e0*/  ISETP.NE.AND P0, PT, R3, RZ, PT ;  /* 0x000000ff0300720c */ /* 0x000fda0003f05270 */
[----:B------:R-:W-:Y:S05]  /*02f0*/  @P0 BRA `(.L_x_7) ;  /* 0x00000000002c0947 */ /* 0x000fea0003800000 */
[----:B------:R-:W-:-:S04]  /*0300*/  IMAD R7, R5, R4, -R4 ;  /* 0x0000000405077224 */ /* 0x000fc800078e0a04 */
[----:B------:R-:W-:-:S05]  /*0310*/  IMAD.IADD R7, R2, 0x1, R7 ;  /* 0x0000000102077824 */ /* 0x000fca00078e0207 */
[----:B------:R-:W-:-:S04]  /*0320*/  IADD3 R6, P0, PT, R7, UR8, RZ ;  /* 0x0000000807067c10 */ /* 0x000fc8000ff1e0ff */
[----:B------:R-:W-:-:S06]  /*0330*/  LEA.HI.X.SX32 R7, R7, UR9, 0x1, P0 ;  /* 0x0000000907077c11 */ /* 0x000fcc00080f0eff */
[----:B------:R-:W3:Y:S04]  /*0340*/  LDG.E.U8.CONSTANT R7, desc[UR6][R6.64] ;  /* 0x0000000606077981 */ /* 0x000ee8000c1e9100 */
[----:B---3--:R4:W-:Y:S01]  /*0350*/  STS.U8 [R0+UR4+0x1], R7 ;  /* 0x0000010700007988 */ /* 0x0089e20008000004 */
[----:B------:R-:W-:Y:S05]  /*0360*/  BRA `(.L_x_7) ;  /* 0x0000000000107947 */ /* 0x000fea0003800000 */
.L_x_6:
[----:B------:R-:W-:-:S04]  /*0370*/  IADD3 R6, P0, PT, R6, R4, RZ ;  /* 0x0000000406067210 */ /* 0x000fc80007f1e0ff */
[----:B------:R-:W-:-:S06]  /*0380*/  LEA.HI.X.SX32 R7, R4, R7, 0x1, P0 ;  /* 0x0000000704077211 */ /* 0x000fcc00000f0eff */
[----:B------:R-:W3:Y:S04]  /*0390*/  LDG.E.U8.CONSTANT R7, desc[UR6][R6.64] ;  /* 0x0000000606077981 */ /* 0x000ee8000c1e9100 */
[----:B---3--:R3:W-:Y:S02]  /*03a0*/  STS.U8 [R0+UR4+0x243], R7 ;  /* 0x0002430700007988 */ /* 0x0087e40008000004 */
.L_x_7:
[----:B------:R-:W-:Y:S05]  /*03b0*/  BSYNC.RECONVERGENT B1 ;  /* 0x0000000000017941 */ /* 0x000fea0003800200 */
.L_x_5:
[----:B------:R-:W-:Y:S01]  /*03c0*/  ISETP.NE.AND P0, PT, R3, 0xf, PT ;  /* 0x0000000f0300780c */ /* 0x000fe20003f05270 */
[----:B-12---:R-:W-:Y:S01]  /*03d0*/  IMAD R9, R5, R4, -R4 ;  /* 0x0000000405097224 */ /* 0x006fe200078e0a04 */
[----:B------:R-:W-:Y:S02]  /*03e0*/  ISETP.NE.AND P1, PT, R3, RZ, PT ;  /* 0x000000ff0300720c */ /* 0x000fe40003f25270 */
[----:B------:R-:W-:Y:S02]  /*03f0*/  ISETP.NE.OR P2, PT, R0, RZ, P0 ;  /* 0x000000ff0000720c */ /* 0x000fe40000745670 */
[--C-:B---34-:R-:W-:Y:S02]  /*0400*/  SHF.R.S32.HI R7, RZ, 0x1f, R9.reuse ;  /* 0x0000001fff077819 */ /* 0x118fe40000011409 */
[----:B------:R-:W-:Y:S02]  /*0410*/  IADD3 R6, P4, P5, R2, UR8, R9 ;  /* 0x0000000802067c10 */ /* 0x000fe4000fd9e009 */
[----:B------:R-:W-:-:S02]  /*0420*/  SHF.R.S32.HI R12, RZ, 0x1f, R2 ;  /* 0x0000001fff0c7819 */ /* 0x000fc40000011402 */
[C---:B------:R-:W-:Y:S02]  /*0430*/  LOP3.LUT P3, RZ, R0.reuse, R3, RZ, 0xfc, !PT ;  /* 0x0000000300ff7212 */ /* 0x040fe4000786fcff */
[----:B------:R-:W-:Y:S02]  /*0440*/  ISETP.NE.OR P1, PT, R0, 0x1f, P1 ;  /* 0x0000001f0000780c */ /* 0x000fe40000f25670 */
[----:B------:R-:W-:Y:S01]  /*0450*/  IADD3.X R7, PT, PT, R12, UR9, R7, P4, P5 ;  /* 0x000000090c077c10 */ /* 0x000fe2000a7ea407 */
[----:B------:R-:W-:-:S05]  /*0460*/  @!P2 IMAD R9, R5, R4, R4 ;  /* 0x000000040509a224 */ /* 0x000fca00078e0204 */
[--C-:B0-----:R-:W-:Y:S02]  /*0470*/  @!P2 SHF.R.S32.HI R11, RZ, 0x1f, R9.reuse ;  /* 0x0000001fff0ba819 */ /* 0x101fe40000011409 */
[----:B------:R-:W-:-:S03]  /*0480*/  @!P2 IADD3 R8, P4, P5, R2, UR8, R9 ;  /* 0x000000080208ac10 */ /* 0x000fc6000fd9e009 */
[----:B------:R-:W2:Y:S01]  /*0490*/  @!P1 LDG.E.U8.CONSTANT R10, desc[UR6][R6.64+0x1] ;  /* 0x00000106060a9981 */ /* 0x000ea2000c1e9100 */
[----:B------:R-:W-:-:S03]  /*04a0*/  @!P2 IADD3.X R9, PT, PT, R12, UR9, R11, P4, P5 ;  /* 0x000000090c09ac10 */ /* 0x000fc6000a7ea40b */
[----:B------:R-:W3:Y:S04]  /*04b0*/  @!P3 LDG.E.U8.CONSTANT R11, desc[UR6][R6.64+-0x1] ;  /* 0xffffff06060bb981 */ /* 0x000ee8000c1e9100 */
[----:B------:R-:W4:Y:S04]  /*04c0*/  @!P2 LDG.E.U8.CONSTANT R8, desc[UR6][R8.64+-0x1] ;  /* 0xffffff060808a981 */ /* 0x000f28000c1e9100 */
[----:B--2---:R0:W-:Y:S04]  /*04d0*/  @!P1 STS.U8 [UR4+0x21], R10 ;  /* 0x0000210aff009988 */ /* 0x0041e80008000004 */
[----:B---3--:R0:W-:Y:S04]  /*04e0*/  @!P3 STS.U8 [UR4], R11 ;  /* 0x0000000bff00b988 */ /* 0x0081e80008000004 */
[----:B----4-:R0:W-:Y:S01]  /*04f0*/  @!P2 STS.U8 [UR4+0x242], R8 ;  /* 0x00024208ff00a988 */ /* 0x0101e20008000004 */
[----:B------:R-:W-:Y:S05]  /*0500*/  @!P2 BRA `(.L_x_8) ;  /* 0x000000080074a947 */ /* 0x000fea0003800000 */
[----:B------:R-:W-:-:S13]  /*0510*/  ISETP.NE.OR P0, PT, R0, 0x1f, P0 ;  /* 0x0000001f0000780c */ /* 0x000fda0000705670 */
[----:B------:R-:W-:Y:S05]  /*0520*/  @P0 BRA `(.L_x_8) ;  /* 0x00000008006c0947 */ /* 0x000fea0003800000 */
[----:B------:R-:W-:-:S05]  /*0530*/  IMAD R7, R5, R4, R4 ;  /* 0x0000000405077224 */ /* 0x000fca00078e0204 */
[--C-:B------:R-:W-:Y:S02]  /*0540*/  SHF.R.S32.HI R9, RZ, 0x1f, R7.reuse ;  /* 0x0000001fff097819 */ /* 0x100fe40000011407 */
[----:B------:R-:W-:-:S04]  /*0550*/  IADD3 R6, P0, P1, R2, UR8, R7 ;  /* 0x0000000802067c10 */ /* 0x000fc8000f91e007 */
[----:B------:R-:W-:-:S05]  /*0560*/  IADD3.X R7, PT, PT, R12, UR9, R9, P0, P1 ;  /* 0x000000090c077c10 */ /* 0x000fca00087e2409 */
[----:B------:R-:W2:Y:S04]  /*0570*/  LDG.E.U8.CONSTANT R6, desc[UR6][R6.64+0x1] ;  /* 0x0000010606067981 */ /* 0x000ea8000c1e9100 */
[----:B--2---:R1:W-:Y:S01]  /*0580*/  STS.U8 [UR4+0x263], R6 ;  /* 0x00026306ff007988 */ /* 0x0043e20008000004 */
[----:B------:R-:W-:Y:S05]  /*0590*/  BRA `(.L_x_8) ;  /* 0x0000000800507947 */ /* 0x000fea0003800000 */
.L_x_1:
[----:B------:R-:W0:Y:S01]  /*05a0*/  LDC R4, c[0x0][0x390] ;  /* 0x0000e400ff047b82 */ /* 0x000e220000000800 */
[----:B------:R-:W-:-:S04]  /*05b0*/  VIMNMX R7, PT, PT, R2, R5, !PT ;  /* 0x0000000502077248 */ /* 0x000fc80007fe0100 */
[----:B0-----:R-:W-:-:S13]  /*05c0*/  ISETP.GE.AND P0, PT, R7, R4, PT ;  /* 0x000000040700720c */ /* 0x001fda0003f06270 */
[----:B------:R-:W0:Y:S01]  /*05d0*/  @!P0 LDC.64 R8, c[0x0][0x380] ;  /* 0x0000e000ff088b82 */ /* 0x000e220000000a00 */
[----:B------:R-:W-:-:S05]  /*05e0*/  @!P0 IMAD R7, R5, R4, R2 ;  /* 0x0000000405078224 */ /* 0x000fca00078e0202 */
[C---:B0-----:R-:W-:Y:S02]  /*05f0*/  @!P0 IADD3 R6, P1, PT, R7.reuse, R8, RZ ;  /* 0x0000000807068210 */ /* 0x041fe40007f3e0ff */
[----:B------:R-:W-:Y:S02]  /*0600*/  PRMT R8, RZ, 0x7610, R8 ;  /* 0x00007610ff087816 */ /* 0x000fe40000000008 */
[----:B------:R-:W-:-:S05]  /*0610*/  @!P0 LEA.HI.X.SX32 R7, R7, R9, 0x1, P1 ;  /* 0x0000000907078211 */ /* 0x000fca00008f0eff */
[----:B------:R-:W2:Y:S01]  /*0620*/  @!P0 LDG.E.U8.CONSTANT R8, desc[UR6][R6.64] ;  /* 0x0000000606088981 */ /* 0x000ea2000c1e9100 */
        /* <DEDUP_REMOVED lines=12> */
[----:B------:R-:W-:Y:S01]  /*06f0*/  ISETP.GE.AND P0, PT, R5, R4, PT ;  /* 0x000000040500720c */ /* 0x000fe20003f06270 */
[----:B------:R-:W-:Y:S01]  /*0700*/  BSSY.RECONVERGENT B2, `(.L_x_12) ;  /* 0x000000a000027945 */ /* 0x000fe20003800200 */
[----:B------:R-:W-:Y:S02]  /*0710*/  PRMT R6, RZ, 0x7610, R6 ;  /* 0x00007610ff067816 */ /* 0x000fe40000000006 */
[----:B------:R-:W-:-:S13]  /*0720*/  ISETP.LT.OR P0, PT, R2, 0x1, P0 ;  /* 0x000000010200780c */ /* 0x000fda0000701670 */
[----:B------:R-:W-:Y:S05]  /*0730*/  @P0 BRA `(.L_x_13) ;  /* 0x0000000000180947 */ /* 0x000fea0003800000 */
[----:B------:R-:W1:Y:S01]  /*0740*/  LDCU.64 UR8, c[0x0][0x380] ;  /* 0x00007000ff0877ac */ /* 0x000e620008000a00 */
[----:B------:R-:W-:-:S04]  /*0750*/  IMAD R6, R5, R4, R2 ;  /* 0x0000000405067224 */ /* 0x000fc800078e0202 */
[----:B------:R-:W-:-:S05]  /*0760*/  VIADD R6, R6, 0xffffffff ;  /* 0xffffffff06067836 */ /* 0x000fca0000000000 */
[----:B-1----:R-:W-:-:S05]  /*0770*/  IADD3 R6, P0, PT, R6, UR8, RZ ;  /* 0x0000000806067c10 */ /* 0x002fca000ff1e0ff */
[----:B------:R-:W-:-:S05]  /*0780*/  IMAD.X R7, RZ, RZ, UR9, P0 ;  /* 0x00000009ff077e24 */ /* 0x000fca00080e06ff */
[----:B------:R1:W5:Y:S03]  /*0790*/  LDG.E.U8.CONSTANT R6, desc[UR6][R6.64] ;  /* 0x0000000606067981 */ /* 0x000366000c1e9100 */
.L_x_13:
[----:B------:R-:W-:Y:S05]  /*07a0*/  BSYNC.RECONVERGENT B2 ;  /* 0x0000000000027941 */ /* 0x000fea0003800200 */
.L_x_12:
[----:B-----5:R2:W-:Y:S01]  /*07b0*/  STS.U8 [R9+0x22], R6 ;  /* 0x0000220609007388 */ /* 0x0205e20000000000 */
[----:B------:R-:W-:Y:S05]  /*07c0*/  BRA `(.L_x_11) ;  /* 0x0000000000387947 */ /* 0x000fea0003800000 */
.L_x_10:
[----:B------:R-:W-:Y:S01]  /*07d0*/  VIADDMNMX R7, R2, 0x1, R5, !PT ;  /* 0x0000000102077846 */ /* 0x000fe20007800105 */
[----:B------:R-:W-:Y:S01]  /*07e0*/  BSSY.RECONVERGENT B2, `(.L_x_14) ;  /* 0x000000b000027945 */ /* 0x000fe20003800200 */
[----:B------:R-:W-:Y:S02]  /*07f0*/  PRMT R6, RZ, 0x7610, R6 ;  /* 0x00007610ff067816 */ /* 0x000fe40000000006 */
[----:B------:R-:W-:-:S13]  /*0800*/  ISETP.GE.AND P0, PT, R7, R4, PT ;  /* 0x000000040700720c */ /* 0x000fda0003f06270 */
[----:B------:R-:W-:Y:S05]  /*0810*/  @P0 BRA `(.L_x_15) ;  /* 0x00000000001c0947 */ /* 0x000fea0003800000 */
[----:B------:R-:W1:Y:S01]  /*0820*/  LDCU.64 UR8, c[0x0][0x380] ;  /* 0x00007000ff0877ac */ /* 0x000e620008000a00 */
[----:B------:R-:W-:Y:S01]  /*0830*/  IMAD R7, R5, R4, RZ ;  /* 0x0000000405077224 */ /* 0x000fe200078e02ff */
[----:B0-----:R-:W-:-:S04]  /*0840*/  SHF.R.S32.HI R11, RZ, 0x1f, R2 ;  /* 0x0000001fff0b7819 */ /* 0x001fc80000011402 */
[----:B------:R-:W-:Y:S02]  /*0850*/  SHF.R.S32.HI R8, RZ, 0x1f, R7 ;  /* 0x0000001fff087819 */ /* 0x000fe40000011407 */
[----:B-1----:R-:W-:-:S04]  /*0860*/  IADD3 R6, P0, P1, R7, UR8, R2 ;  /* 0x0000000807067c10 */ /* 0x002fc8000f91e002 */
[----:B------:R-:W-:-:S05]  /*0870*/  IADD3.X R7, PT, PT, R8, UR9, R11, P0, P1 ;  /* 0x0000000908077c10 */ /* 0x000fca00087e240b */
[----:B------:R1:W5:Y:S04]  /*0880*/  LDG.E.U8.CONSTANT R6, desc[UR6][R6.64+0x1] ;  /* 0x0000010606067981 */ /* 0x000368000c1e9100 */
.L_x_15:
[----:B------:R-:W-:Y:S05]  /*0890*/  BSYNC.RECONVERGENT B2 ;  /* 0x0000000000027941 */ /* 0x000fea0003800200 */
.L_x_14:
[----:B-----5:R3:W-:Y:S02]  /*08a0*/  STS.U8 [R9+0x43], R6 ;  /* 0x0000430609007388 */ /* 0x0207e40000000000 */
.L_x_11:
[----:B------:R-:W-:Y:S05]  /*08b0*/  BSYNC.RECONVERGENT B1 ;  /* 0x0000000000017941 */ /* 0x000fea0003800200 */
.L_x_9:
[----:B------:R-:W-:Y:S01]  /*08c0*/  ISETP.NE.AND P0, PT, R3, 0xf, PT ;  /* 0x0000000f0300780c */ /* 0x000fe20003f05270 */
[----:B------:R-:W-:-:S12]  /*08d0*/  BSSY.RECONVERGENT B1, `(.L_x_16) ;  /* 0x000001f000017945 */ /* 0x000fd80003800200 */
[----:B------:R-:W-:Y:S05]  /*08e0*/  @!P0 BRA `(.L_x_17) ;  /* 0x0000000000408947 */ /* 0x000fea0003800000 */
[----:B------:R-:W-:-:S13]  /*08f0*/  ISETP.NE.AND P0, PT, R3, RZ, PT ;  /* 0x000000ff0300720c */ /* 0x000fda0003f05270 */
[----:B------:R-:W-:Y:S05]  /*0900*/  @P0 BRA `(.L_x_18) ;  /* 0x00000000006c0947 */ /* 0x000fea0003800000 */
[----:B------:R-:W-:Y:S01]  /*0910*/  ISETP.NE.AND P0, PT, R5, RZ, PT ;  /* 0x000000ff0500720c */ /* 0x000fe20003f05270 */
[----:B------:R-:W-:Y:S01]  /*0920*/  BSSY.RECONVERGENT B2, `(.L_x_19) ;  /* 0x000000a000027945 */ /* 0x000fe20003800200 */
[----:B-1----:R-:W-:Y:S02]  /*0930*/  PRMT R7, RZ, 0x7610, R7 ;  /* 0x00007610ff077816 */ /* 0x002fe40000000007 */
[----:B------:R-:W-:-:S13]  /*0940*/  ISETP.GE.OR P0, PT, R2, R4, !P0 ;  /* 0x000000040200720c */ /* 0x000fda0004706670 */
[----:B------:R-:W-:Y:S05]  /*0950*/  @P0 BRA `(.L_x_20) ;  /* 0x0000000000180947 */ /* 0x000fea0003800000 */
[----:B------:R-:W2:Y:S01]  /*0960*/  LDCU.64 UR8, c[0x0][0x380] ;  /* 0x00007000ff0877ac */ /* 0x000ea20008000a00 */
[----:B------:R-:W-:-:S04]  /*0970*/  VIADD R7, R5, 0xffffffff ;  /* 0xffffffff05077836 */ /* 0x000fc80000000000 */
[----:B------:R-:W-:-:S05]  /*0980*/  IMAD R7, R7, R4, R2 ;  /* 0x0000000407077224 */ /* 0x000fca00078e0202 */
[----:B--23--:R-:W-:-:S04]  /*0990*/  IADD3 R6, P0, PT, R7, UR8, RZ ;  /* 0x0000000807067c10 */ /* 0x00cfc8000ff1e0ff */
[----:B------:R-:W-:-:S06]  /*09a0*/  LEA.HI.X.SX32 R7, R7, UR9, 0x1, P0 ;  /* 0x0000000907077c11 */ /* 0x000fcc00080f0eff */
[----:B------:R1:W5:Y:S03]  /*09b0*/  LDG.E.U8.CONSTANT R7, desc[UR6][R6.64] ;  /* 0x0000000606077981 */ /* 0x000366000c1e9100 */
.L_x_20:
[----:B------:R-:W-:Y:S05]  /*09c0*/  BSYNC.RECONVERGENT B2 ;  /* 0x0000000000027941 */ /* 0x000fea0003800200 */
.L_x_19:
[----:B-----5:R4:W-:Y:S01]  /*09d0*/  STS.U8 [R0+UR4+0x1], R7 ;  /* 0x0000010700007988 */ /* 0x0209e20008000004 */
[----:B------:R-:W-:Y:S05]  /*09e0*/  BRA `(.L_x_18) ;  /* 0x0000000000347947 */ /* 0x000fea0003800000 */
.L_x_17:
[----:B-1----:R-:W-:Y:S01]  /*09f0*/  VIADD R7, R5, 0x1 ;  /* 0x0000000105077836 */ /* 0x002fe20000000000 */
[----:B------:R-:W-:Y:S04]  /*0a00*/  BSSY.RECONVERGENT B2, `(.L_x_21) ;  /* 0x000000a000027945 */ /* 0x000fe80003800200 */
[----:B--23--:R-:W-:-:S04]  /*0a10*/  VIMNMX R9, PT, PT, R2, R7, !PT ;  /* 0x0000000702097248 */ /* 0x00cfc80007fe0100 */
[----:B------:R-:W-:Y:S02]  /*0a20*/  ISETP.GE.AND P0, PT, R9, R4, PT ;  /* 0x000000040900720c */ /* 0x000fe40003f06270 */
[----:B------:R-:W-:-:S11]  /*0a30*/  PRMT R9, RZ, 0x7610, R9 ;  /* 0x00007610ff097816 */ /* 0x000fd60000000009 */
[----:B------:R-:W-:Y:S05]  /*0a40*/  @P0 BRA `(.L_x_22) ;  /* 0x0000000000140947 */ /* 0x000fea0003800000 */
[----:B------:R-:W1:Y:S01]  /*0a50*/  LDCU.64 UR8, c[0x0][0x380] ;  /* 0x00007000ff0877ac */ /* 0x000e620008000a00 */
[----:B------:R-:W-:-:S05]  /*0a60*/  IMAD R7, R7, R4, R2 ;  /* 0x0000000407077224 */ /* 0x000fca00078e0202 */
[----:B-1----:R-:W-:-:S04]  /*0a70*/  IADD3 R6, P0, PT, R7, UR8, RZ ;  /* 0x0000000807067c10 */ /* 0x002fc8000ff1e0ff */
[----:B------:R-:W-:-:S05]  /*0a80*/  LEA.HI.X.SX32 R7, R7, UR9, 0x1, P0 ;  /* 0x0000000907077c11 */ /* 0x000fca00080f0eff */
[----:B------:R1:W5:Y:S04]  /*0a90*/  LDG.E.U8.CONSTANT R9, desc[UR6][R6.64] ;  /* 0x0000000606097981 */ /* 0x000368000c1e9100 */
.L_x_22:
[----:B------:R-:W-:Y:S05]  /*0aa0*/  BSYNC.RECONVERGENT B2 ;  /* 0x0000000000027941 */ /* 0x000fea0003800200 */
.L_x_21:
[----:B-----5:R2:W-:Y:S02]  /*0ab0*/  STS.U8 [R0+UR4+0x243], R9 ;  /* 0x0002430900007988 */ /* 0x0205e40008000004 */
.L_x_18:
[----:B------:R-:W-:Y:S05]  /*0ac0*/  BSYNC.RECONVERGENT B1 ;  /* 0x0000000000017941 */ /* 0x000fea0003800200 */
.L_x_16:
[----:B------:R-:W2:Y:S01]  /*0ad0*/  LDCU.64 UR8, c[0x0][0x380] ;  /* 0x00007000ff0877ac */ /* 0x000ea20008000a00 */
[----:B------:R-:W-:Y:S01]  /*0ae0*/  LOP3.LUT P2, RZ, R0, R3, RZ, 0xfc, !PT ;  /* 0x0000000300ff7212 */ /* 0x000fe2000784fcff */
[----:B-1--4-:R-:W-:Y:S01]  /*0af0*/  VIADD R7, R5, 0xffffffff ;  /* 0xffffffff05077836 */ /* 0x012fe20000000000 */
[----:B0-----:R-:W-:Y:S01]  /*0b00*/  SHF.R.S32.HI R11, RZ, 0x1f, R2 ;  /* 0x0000001fff0b7819 */ /* 0x001fe20000011402 */
[----:B------:R-:W-:Y:S02]  /*0b10*/  BSSY.RECONVERGENT B1, `(.L_x_23) ;  /* 0x000000e000017945 */ /* 0x000fe40003800200 */
[----:B------:R-:W-:-:S05]  /*0b20*/  IMAD R7, R7, R4, RZ ;  /* 0x0000000407077224 */ /* 0x000fca00078e02ff */
[--C-:B------:R-:W-:Y:S02]  /*0b30*/  SHF.R.S32.HI R8, RZ, 0x1f, R7.reuse ;  /* 0x0000001fff087819 */ /* 0x100fe40000011407 */
[----:B--23--:R-:W-:-:S04]  /*0b40*/  IADD3 R6, P0, P1, R2, UR8, R7 ;  /* 0x0000000802067c10 */ /* 0x00cfc8000f91e007 */
[----:B------:R-:W-:Y:S01]  /*0b50*/  IADD3.X R7, PT, PT, R11, UR9, R8, P0, P1 ;  /* 0x000000090b077c10 */ /* 0x000fe200087e2408 */
[----:B------:R-:W-:Y:S08]  /*0b60*/  @P2 BRA `(.L_x_24) ;  /* 0x0000000000202947 */ /* 0x000ff00003800000 */
[----:B------:R-:W-:Y:S01]  /*0b70*/  ISETP.NE.AND P0, PT, R5, RZ, PT ;  /* 0x000000ff0500720c */ /* 0x000fe20003f05270 */
[----:B------:R-:W-:Y:S01]  /*0b80*/  BSSY.RECONVERGENT B2, `(.L_x_25) ;  /* 0x0000005000027945 */ /* 0x000fe20003800200 */
[----:B------:R-:W-:Y:S02]  /*0b90*/  PRMT R8, RZ, 0x7610, R8 ;  /* 0x00007610ff087816 */ /* 0x000fe40000000008 */
[----:B------:R-:W-:-:S13]  /*0ba0*/  ISETP.LT.OR P0, PT, R2, 0x1, !P0 ;  /* 0x000000010200780c */ /* 0x000fda0004701670 */
[----:B------:R-:W-:Y:S05]  /*0bb0*/  @P0 BRA `(.L_x_26) ;  /* 0x0000000000040947 */ /* 0x000fea0003800000 */
[----:B------:R0:W5:Y:S02]  /*0bc0*/  LDG.E.U8.CONSTANT R8, desc[UR6][R6.64+-0x1] ;  /* 0xffffff0606087981 */ /* 0x000164000c1e9100 */
.L_x_26:
[----:B------:R-:W-:Y:S05]  /*0bd0*/  BSYNC.RECONVERGENT B2 ;  /* 0x0000000000027941 */ /* 0x000fea0003800200 */
.L_x_25:
[----:B-----5:R1:W-:Y:S02]  /*0be0*/  STS.U8 [UR4], R8 ;  /* 0x00000008ff007988 */ /* 0x0203e40008000004 */
.L_x_24:
[----:B------:R-:W-:Y:S05]  /*0bf0*/  BSYNC.RECONVERGENT B1 ;  /* 0x0000000000017941 */ /* 0x000fea0003800200 */
.L_x_23:
[----:B------:R-:W-:Y:S01]  /*0c00*/  ISETP.NE.AND P0, PT, R3, RZ, PT ;  /* 0x000000ff0300720c */ /* 0x000fe20003f05270 */
[----:B------:R-:W-:Y:S03]  /*0c10*/  BSSY.RECONVERGENT B1, `(.L_x_27) ;  /* 0x000000c000017945 */ /* 0x000fe60003800200 */
[----:B------:R-:W-:-:S13]  /*0c20*/  ISETP.NE.OR P0, PT, R0, 0x1f, P0 ;  /* 0x0000001f0000780c */ /* 0x000fda0000705670 */
[----:B------:R-:W-:Y:S05]  /*0c30*/  @P0 BRA `(.L_x_28) ;  /* 0x0000000000240947 */ /* 0x000fea0003800000 */
[----:B------:R-:W-:Y:S01]  /*0c40*/  VIADD R9, R2, 0x1 ;  /* 0x0000000102097836 */ /* 0x000fe20000000000 */
[----:B------:R-:W-:Y:S01]  /*0c50*/  ISETP.NE.AND P0, PT, R5, RZ, PT ;  /* 0x000000ff0500720c */ /* 0x000fe20003f05270 */
[----:B------:R-:W-:Y:S01]  /*0c60*/  BSSY.RECONVERGENT B2, `(.L_x_29) ;  /* 0x0000005000027945 */ /* 0x000fe20003800200 */
[----:B-1----:R-:W-:Y:S02]  /*0c70*/  PRMT R8, RZ, 0x7610, R8 ;  /* 0x00007610ff087816 */ /* 0x002fe40000000008 */
[----:B------:R-:W-:-:S13]  /*0c80*/  ISETP.GE.OR P0, PT, R9, R4, !P0 ;  /* 0x000000040900720c */ /* 0x000fda0004706670 */
[----:B------:R-:W-:Y:S05]  /*0c90*/  @P0 BRA `(.L_x_30) ;  /* 0x0000000000040947 */ /* 0x000fea0003800000 */
[----:B------:R1:W5:Y:S02]  /*0ca0*/  LDG.E.U8.CONSTANT R8, desc[UR6][R6.64+0x1] ;  /* 0x0000010606087981 */ /* 0x000364000c1e9100 */
.L_x_30:
[----:B------:R-:W-:Y:S05]  /*0cb0*/  BSYNC.RECONVERGENT B2 ;  /* 0x0000000000027941 */ /* 0x000fea0003800200 */
.L_x_29:
[----:B-----5:R2:W-:Y:S02]  /*0cc0*/  STS.U8 [UR4+0x21], R8 ;  /* 0x00002108ff007988 */ /* 0x0205e40008000004 */
.L_x_28:
[----:B------:R-:W-:Y:S05]  /*0cd0*/  BSYNC.RECONVERGENT B1 ;  /* 0x0000000000017941 */ /* 0x000fea0003800200 */
.L_x_27:
[----:B------:R-:W-:-:S04]  /*0ce0*/  ISETP.NE.AND P0, PT, R3, 0xf, PT ;  /* 0x0000000f0300780c */ /* 0x000fc80003f05270 */
[----:B------:R-:W-:-:S13]  /*0cf0*/  ISETP.NE.OR P1, PT, R0, RZ, P0 ;  /* 0x000000ff0000720c */ /* 0x000fda0000725670 */
[----:B------:R-:W-:Y:S05]  /*0d00*/  @P1 BRA `(.L_x_31) ;  /* 0x0000000000381947 */ /* 0x000fea0003800000 */
[----:B01----:R-:W-:Y:S01]  /*0d10*/  VIADD R7, R5, 0x1 ;  /* 0x0000000105077836 */ /* 0x003fe20000000000 */
[----:B------:R-:W-:Y:S01]  /*0d20*/  BSSY.RECONVERGENT B1, `(.L_x_32) ;  /* 0x000000a000017945 */ /* 0x000fe20003800200 */
[----:B------:R-:W-:-:S03]  /*0d30*/  PRMT R6, RZ, 0x7610, R6 ;  /* 0x00007610ff067816 */ /* 0x000fc60000000006 */
[----:B------:R-:W-:-:S04]  /*0d40*/  ISETP.GE.AND P0, PT, R7, R4, PT ;  /* 0x000000040700720c */ /* 0x000fc80003f06270 */
[----:B------:R-:W-:-:S13]  /*0d50*/  ISETP.LT.OR P0, PT, R2, 0x1, P0 ;  /* 0x000000010200780c */ /* 0x000fda0000701670 */
[----:B------:R-:W-:Y:S05]  /*0d60*/  @P0 BRA `(.L_x_33) ;  /* 0x0000000000140947 */ /* 0x000fea0003800000 */
[----:B------:R-:W-:-:S04]  /*0d70*/  IMAD R6, R7, R4, R2 ;  /* 0x0000000407067224 */ /* 0x000fc800078e0202 */
[----:B------:R-:W-:-:S05]  /*0d80*/  VIADD R6, R6, 0xffffffff ;  /* 0xffffffff06067836 */ /* 0x000fca0000000000 */
[----:B------:R-:W-:-:S05]  /*0d90*/  IADD3 R6, P0, PT, R6, UR8, RZ ;  /* 0x0000000806067c10 */ /* 0x000fca000ff1e0ff */
[----:B------:R-:W-:-:S05]  /*0da0*/  IMAD.X R7, RZ, RZ, UR9, P0 ;  /* 0x00000009ff077e24 */ /* 0x000fca00080e06ff */
[----:B------:R0:W5:Y:S03]  /*0db0*/  LDG.E.U8.CONSTANT R6, desc[UR6][R6.64] ;  /* 0x0000000606067981 */ /* 0x000166000c1e9100 */
.L_x_33:
[----:B------:R-:W-:Y:S05]  /*0dc0*/  BSYNC.RECONVERGENT B1 ;  /* 0x0000000000017941 */ /* 0x000fea0003800200 */
.L_x_32:
[----:B-----5:R3:W-:Y:S01]  /*0dd0*/  STS.U8 [UR4+0x242], R6 ;  /* 0x00024206ff007988 */ /* 0x0207e20008000004 */
[----:B------:R-:W-:Y:S05]  /*0de0*/  BRA `(.L_x_8) ;  /* 0x00000000003c7947 */ /* 0x000fea0003800000 */
.L_x_31:
[----:B------:R-:W-:-:S13]  /*0df0*/  ISETP.NE.OR P0, PT, R0, 0x1f, P0 ;  /* 0x0000001f0000780c */ /* 0x000fda0000705670 */
[----:B------:R-:W-:Y:S05]  /*0e00*/  @P0 BRA `(.L_x_8) ;  /* 0x0000000000340947 */ /* 0x000fea0003800000 */
[----:B------:R-:W-:Y:S01]  /*0e10*/  VIADD R9, R5, 0x1 ;  /* 0x0000000105097836 */ /* 0x000fe20000000000 */
[----:B------:R-:W-:Y:S01]  /*0e20*/  BSSY.RECONVERGENT B1, `(.L_x_34) ;  /* 0x000000a000017945 */ /* 0x000fe20003800200 */
[----:B01----:R-:W-:-:S03]  /*0e30*/  PRMT R6, RZ, 0x7610, R6 ;  /* 0x00007610ff067816 */ /* 0x003fc60000000006 */
[----:B------:R-:W-:-:S04]  /*0e40*/  VIADDMNMX R7, R2, 0x1, R9, !PT ;  /* 0x0000000102077846 */ /* 0x000fc80007800109 */
[----:B------:R-:W-:-:S13]  /*0e50*/  ISETP.GE.AND P0, PT, R7, R4, PT ;  /* 0x000000040700720c */ /* 0x000fda0003f06270 */
[----:B------:R-:W-:Y:S05]  /*0e60*/  @P0 BRA `(.L_x_35) ;  /* 0x0000000000140947 */ /* 0x000fea0003800000 */
[----:B------:R-:W-:-:S05]  /*0e70*/  IMAD R7, R9, R4, RZ ;  /* 0x0000000409077224 */ /* 0x000fca00078e02ff */
[----:B--2---:R-:W-:Y:S02]  /*0e80*/  SHF.R.S32.HI R8, RZ, 0x1f, R7 ;  /* 0x0000001fff087819 */ /* 0x004fe40000011407 */
[----:B------:R-:W-:-:S04]  /*0e90*/  IADD3 R6, P0, P1, R7, UR8, R2 ;  /* 0x0000000807067c10 */ /* 0x000fc8000f91e002 */
[----:B------:R-:W-:-:S05]  /*0ea0*/  IADD3.X R7, PT, PT, R8, UR9, R11, P0, P1 ;  /* 0x0000000908077c10 */ /* 0x000fca00087e240b */
[----:B------:R0:W5:Y:S04]  /*0eb0*/  LDG.E.U8.CONSTANT R6, desc[UR6][R6.64+0x1] ;  /* 0x0000010606067981 */ /* 0x000168000c1e9100 */
.L_x_35:
[----:B------:R-:W-:Y:S05]  /*0ec0*/  BSYNC.RECONVERGENT B1 ;  /* 0x0000000000017941 */ /* 0x000fea0003800200 */
.L_x_34:
[----:B-----5:R4:W-:Y:S02]  /*0ed0*/  STS.U8 [UR4+0x263], R6 ;  /* 0x00026306ff007988 */ /* 0x0209e40008000004 */
.L_x_8:
[----:B------:R-:W-:Y:S05]  /*0ee0*/  BSYNC.RECONVERGENT B0 ;  /* 0x0000000000007941 */ /* 0x000fea0003800200 */
.L_x_0:
[----:B------:R-:W-:Y:S01]  /*0ef0*/  BAR.SYNC.DEFER_BLOCKING 0x0 ;  /* 0x0000000000007b1d */ /* 0x000fe20000010000 */
[----:B01----:R-:W-:-:S04]  /*0f00*/  VIMNMX R7, PT, PT, R2, R5, !PT ;  /* 0x0000000502077248 */ /* 0x003fc80007fe0100 */
[----:B------:R-:W-:-:S13]  /*0f10*/  ISETP.GE.AND P0, PT, R7, R4, PT ;  /* 0x000000040700720c */ /* 0x000fda0003f06270 */
[----:B------:R-:W-:Y:S05]  /*0f20*/  @P0 EXIT ;  /* 0x000000000000094d */ /* 0x000fea0003800000 */
[----:B------:R-:W-:Y:S01]  /*0f30*/  IMAD R0, R3, 0x22, R0 ;  /* 0x0000002203007824 */ /* 0x000fe200078e0200 */
[----:B------:R-:W0:Y:S01]  /*0f40*/  LDCU.64 UR8, c[0x0][0x388] ;  /* 0x00007100ff0877ac */ /* 0x000e220008000a00 */
[----:B------:R-:W-:-:S03]  /*0f50*/  IMAD R4, R5, R4, R2 ;  /* 0x0000000405047224 */ /* 0x000fc600078e0202 */
[----:B------:R-:W-:Y:S04]  /*0f60*/  LDS.U8 R3, [R0+UR4] ;  /* 0x0000000400037984 */ /* 0x000fe80008000000 */
[----:B---34-:R-:W-:Y:S04]  /*0f70*/  LDS.U8 R6, [R0+UR4+0x1] ;  /* 0x0000010400067984 */ /* 0x018fe80008000000 */
[----:B------:R-:W1:Y:S04]  /*0f80*/  LDS.U8 R7, [R0+UR4+0x2] ;  /* 0x0000020400077984 */ /* 0x000e680008000000 */
[----:B--2---:R-:W-:Y:S01]  /*0f90*/  LDS.U8 R8, [R0+UR4+0x22] ;  /* 0x0000220400087984 */ /* 0x004fe20008000000 */
[----:B0-----:R-:W-:-:S03]  /*0fa0*/  IADD3 R2, P1, PT, R4, UR8, RZ ;  /* 0x0000000804027c10 */ /* 0x001fc6000ff3e0ff */
[----:B------:R-:W0:Y:S04]  /*0fb0*/  LDS.U8 R9, [R0+UR4+0x24] ;  /* 0x0000240400097984 */ /* 0x000e280008000000 */
[----:B------:R-:W-:Y:S04]  /*0fc0*/  LDS.U8 R10, [R0+UR4+0x44] ;  /* 0x00004404000a7984 */ /* 0x000fe80008000000 */
[----:B------:R-:W2:Y:S04]  /*0fd0*/  LDS.U8 R11, [R0+UR4+0x45] ;  /* 0x00004504000b7984 */ /* 0x000ea80008000000 */
[----:B------:R-:W3:Y:S04]  /*0fe0*/  LDS.U8 R12, [R0+UR4+0x46] ;  /* 0x00004604000c7984 */ /* 0x000ee80008000000 */
[----:B------:R-:W4:Y:S01]  /*0ff0*/  LDS.U8 R13, [R0+UR4+0x23] ;  /* 0x00002304000d7984 */ /* 0x000f220008000000 */
[----:B-1----:R-:W-:-:S04]  /*1000*/  IADD3 R3, PT, PT, R7, R6, R3 ;  /* 0x0000000607037210 */ /* 0x002fc80007ffe003 */
[----:B0-----:R-:W-:-:S04]  /*1010*/  IADD3 R3, PT, PT, R9, R3, R8 ;  /* 0x0000000309037210 */ /* 0x001fc80007ffe008 */
[----:B--2---:R-:W-:-:S05]  /*1020*/  IADD3 R3, PT, PT, R11, R3, R10 ;  /* 0x000000030b037210 */ /* 0x004fca0007ffe00a */
[----:B---3--:R-:W-:-:S05]  /*1030*/  IMAD.IADD R3, R3, 0x1, R12 ;  /* 0x0000000103037824 */ /* 0x008fca00078e020c */
[----:B------:R-:W-:-:S04]  /*1040*/  ISETP.NE.AND P0, PT, R3, 0x2, PT ;  /* 0x000000020300780c */ /* 0x000fc80003f05270 */
[----:B----4-:R-:W-:-:S04]  /*1050*/  ISETP.NE.AND P0, PT, R13, RZ, !P0 ;  /* 0x000000ff0d00720c */ /* 0x010fc80004705270 */
[----:B------:R-:W-:Y:S02]  /*1060*/  ISETP.EQ.OR P0, PT, R3, 0x3, P0 ;  /* 0x000000030300780c */ /* 0x000fe40000702670 */
[----:B------:R-:W-:Y:S02]  /*1070*/  LEA.HI.X.SX32 R3, R4, UR9, 0x1, P1 ;  /* 0x0000000904037c11 */ /* 0x000fe400088f0eff */
[----:B------:R-:W-:-:S05]  /*1080*/  SEL R5, RZ, 0x1, !P0 ;  /* 0x00000001ff057807 */ /* 0x000fca0004000000 */
[----:B------:R-:W-:Y:S01]  /*1090*/  STG.E.U8 desc[UR6][R2.64], R5 ;  /* 0x0000000502007986 */ /* 0x000fe2000c101106 */
[----:B------:R-:W-:Y:S05]  /*10a0*/  EXIT ;  /* 0x000000000000794d */ /* 0x000fea0003800000 */
.L_x_36:
[----:B------:R-:W-:-:S00]  /*10b0*/  BRA `(.L_x_36) ;  /* 0xfffffffc00fc7947 */ /* 0x000fc0000383ffff */
[----:B------:R-:W-:-:S00]  /*10c0*/  NOP ;  /* 0x0000000000007918 */ /* 0x000fc00000000000 */
        /* <DEDUP_REMOVED lines=11> */
.L_x_37:


//--------------------- .nv.shared._Z19game_of_life_kernelILi32ELi16EEvPKhPhi --------------------------
	.section	.nv.shared._Z19game_of_life_kernelILi32ELi16EEvPKhPhi,"aw",@nobits
	.sectionflags	@""
.nv.shared._Z19game_of_life_kernelILi32ELi16EEvPKhPhi:
	.zero		1636


//--------------------- .nv.shared.reserved.0     --------------------------
	.section	.nv.shared.reserved.0,"aw",@nobits
	.weak		__nv_reservedSMEM_offset_0_alias
	.size		__nv_reservedSMEM_offset_0_alias, 0, 64
	.other		__nv_reservedSMEM_offset_0_alias,@"STO_CUDA_RESERVED_SHARED STV_DEFAULT"
__nv_reservedSMEM_offset_0_alias:
	.zero		0
	.zero		64


//--------------------- .nv.constant0._Z19game_of_life_kernelILi32ELi16EEvPKhPhi --------------------------
	.section	.nv.constant0._Z19game_of_life_kernelILi32ELi16EEvPKhPhi,"a",@progbits
	.sectionflags	@""
	.align	4
.nv.constant0._Z19game_of_life_kernelILi32ELi16EEvPKhPhi:
	.zero		916


//--------------------- SYMBOLS --------------------------

	.type		.nv.reservedSmem.offset0,@object
	.size		.nv.reservedSmem.offset0,0x4
	.type		.nv.reservedSmem.cap,@object
	.size		.nv.reservedSmem.cap,0x4
